	.headerflags	@"EF_CUDA_TEXMODE_UNIFIED EF_CUDA_64BIT_ADDRESS EF_CUDA_ACCELERATORS EF_CUDA_SM90 EF_CUDA_VIRTUAL_SM(EF_CUDA_SM90)"
	.elftype	@"ET_EXEC"


//--------------------- .nv.info                  --------------------------
	.section	.nv.info,"",@"SHT_CUDA_INFO"
	.align	4


	//----- nvinfo : EIATTR_REGCOUNT
	.align		4
        /*0000*/ 	.byte	0x04, 0x2f
        /*0002*/ 	.short	(.L_3 - .L_2)
	.align		4
.L_2:
        /*0004*/ 	.word	index@(triton_poi_fused_cat_70)
        /*0008*/ 	.word	0x00000016


	//----- nvinfo : EIATTR_MIN_STACK_SIZE
	.align		4
.L_3:
        /*000c*/ 	.byte	0x04, 0x12
        /*000e*/ 	.short	(.L_5 - .L_4)
	.align		4
.L_4:
        /*0010*/ 	.word	index@(triton_poi_fused_cat_70)
        /*0014*/ 	.word	0x00000000


	//----- nvinfo : EIATTR_FRAME_SIZE
	.align		4
.L_5:
        /*0018*/ 	.byte	0x04, 0x11
        /*001a*/ 	.short	(.L_7 - .L_6)
	.align		4
.L_6:
        /*001c*/ 	.word	index@(triton_poi_fused_cat_70)
        /*0020*/ 	.word	0x00000000


	//----- nvinfo : EIATTR_MIN_STACK_SIZE
	.align		4
.L_7:
        /*0024*/ 	.byte	0x04, 0x12
        /*0026*/ 	.short	(.L_9 - .L_8)
	.align		4
.L_8:
        /*0028*/ 	.word	index@(triton_poi_fused_cat_70)
        /*002c*/ 	.word	0x00000000
.L_9:


//--------------------- .nv.info.triton_poi_fused_cat_70 --------------------------
	.section	.nv.info.triton_poi_fused_cat_70,"",@"SHT_CUDA_INFO"
	.sectionflags	@""
	.align	4


	//----- nvinfo : EIATTR_CUDA_API_VERSION
	.align		4
        /*0000*/ 	.byte	0x04, 0x37
        /*0002*/ 	.short	(.L_11 - .L_10)
.L_10:
        /*0004*/ 	.word	0x0000007c


	//----- nvinfo : EIATTR_KPARAM_INFO
	.align		4
.L_11:
        /*0008*/ 	.byte	0x04, 0x17
        /*000a*/ 	.short	(.L_13 - .L_12)
.L_12:
        /*000c*/ 	.word	0x00000000
        /*0010*/ 	.short	0x0007
        /*0012*/ 	.short	0x0038
        /*0014*/ 	.byte	0x00, 0xf0, 0x11, 0x00


	//----- nvinfo : EIATTR_KPARAM_INFO
	.align		4
.L_13:
        /*0018*/ 	.byte	0x04, 0x17
        /*001a*/ 	.short	(.L_15 - .L_14)
.L_14:
        /*001c*/ 	.word	0x00000000
        /*0020*/ 	.short	0x0006
        /*0022*/ 	.short	0x0030
        /*0024*/ 	.byte	0x00, 0xf4, 0x21, 0x00


	//----- nvinfo : EIATTR_KPARAM_INFO
	.align		4
.L_15:
        /*0028*/ 	.byte	0x04, 0x17
        /*002a*/ 	.short	(.L_17 - .L_16)
.L_16:
        /*002c*/ 	.word	0x00000000
        /*0030*/ 	.short	0x0005
        /*0032*/ 	.short	0x0028
        /*0034*/ 	.byte	0x00, 0xf4, 0x21, 0x00


	//----- nvinfo : EIATTR_KPARAM_INFO
	.align		4
.L_17:
        /*0038*/ 	.byte	0x04, 0x17
        /*003a*/ 	.short	(.L_19 - .L_18)
.L_18:
        /*003c*/ 	.word	0x00000000
        /*0040*/ 	.short	0x0004
        /*0042*/ 	.short	0x0020
        /*0044*/ 	.byte	0x00, 0xf4, 0x21, 0x00


	//----- nvinfo : EIATTR_KPARAM_INFO
	.align		4
.L_19:
        /*0048*/ 	.byte	0x04, 0x17
        /*004a*/ 	.short	(.L_21 - .L_20)
.L_20:
        /*004c*/ 	.word	0x00000000
        /*0050*/ 	.short	0x0003
        /*0052*/ 	.short	0x0018
        /*0054*/ 	.byte	0x00, 0xf4, 0x21, 0x00


	//----- nvinfo : EIATTR_KPARAM_INFO
	.align		4
.L_21:
        /*0058*/ 	.byte	0x04, 0x17
        /*005a*/ 	.short	(.L_23 - .L_22)
.L_22:
        /*005c*/ 	.word	0x00000000
        /*0060*/ 	.short	0x0002
        /*0062*/ 	.short	0x0010
        /*0064*/ 	.byte	0x00, 0xf4, 0x21, 0x00


	//----- nvinfo : EIATTR_KPARAM_INFO
	.align		4
.L_23:
        /*0068*/ 	.byte	0x04, 0x17
        /*006a*/ 	.short	(.L_25 - .L_24)
.L_24:
        /*006c*/ 	.word	0x00000000
        /*0070*/ 	.short	0x0001
        /*0072*/ 	.short	0x0008
        /*0074*/ 	.byte	0x00, 0xf4, 0x21, 0x00


	//----- nvinfo : EIATTR_KPARAM_INFO
	.align		4
.L_25:
        /*0078*/ 	.byte	0x04, 0x17
        /*007a*/ 	.short	(.L_27 - .L_26)
.L_26:
        /*007c*/ 	.word	0x00000000
        /*0080*/ 	.short	0x0000
        /*0082*/ 	.short	0x0000
        /*0084*/ 	.byte	0x00, 0xf4, 0x21, 0x00


	//----- nvinfo : EIATTR_SPARSE_MMA_MASK
	.align		4
.L_27:
        /*0088*/ 	.byte	0x03, 0x50
        /*008a*/ 	.short	0x0000


	//----- nvinfo : EIATTR_MAXREG_COUNT
	.align		4
        /*008c*/ 	.byte	0x03, 0x1b
        /*008e*/ 	.short	0x00ff


	//----- nvinfo : EIATTR_EXIT_INSTR_OFFSETS
	.align		4
        /*0090*/ 	.byte	0x04, 0x1c
        /*0092*/ 	.short	(.L_29 - .L_28)


	//   ....[0]....
.L_28:
        /*0094*/ 	.word	0x000003e0


	//   ....[1]....
        /*0098*/ 	.word	0x00000400


	//----- nvinfo : EIATTR_REQNTID
	.align		4
.L_29:
        /*009c*/ 	.byte	0x04, 0x10
        /*009e*/ 	.short	(.L_31 - .L_30)
.L_30:
        /*00a0*/ 	.word	0x00000080
        /*00a4*/ 	.word	0x00000001
        /*00a8*/ 	.word	0x00000001


	//----- nvinfo : EIATTR_CBANK_PARAM_SIZE
	.align		4
.L_31:
        /*00ac*/ 	.byte	0x03, 0x19
        /*00ae*/ 	.short	0x003c


	//----- nvinfo : EIATTR_PARAM_CBANK
	.align		4
        /*00b0*/ 	.byte	0x04, 0x0a
        /*00b2*/ 	.short	(.L_33 - .L_32)
	.align		4
.L_32:
        /*00b4*/ 	.word	index@(.nv.constant0.triton_poi_fused_cat_70)
        /*00b8*/ 	.short	0x0210
        /*00ba*/ 	.short	0x003c


	//----- nvinfo : EIATTR_SW_WAR
	.align		4
.L_33:
        /*00bc*/ 	.byte	0x04, 0x36
        /*00be*/ 	.short	(.L_35 - .L_34)
.L_34:
        /*00c0*/ 	.word	0x00000008
.L_35:


//--------------------- .nv.callgraph             --------------------------
	.section	.nv.callgraph,"",@"SHT_CUDA_CALLGRAPH"
	.align	4
	.sectionentsize	8
	.align		4
        /*0000*/ 	.word	0x00000000
	.align		4
        /*0004*/ 	.word	0xffffffff
	.align		4
        /*0008*/ 	.word	0x00000000
	.align		4
        /*000c*/ 	.word	0xfffffffe
	.align		4
        /*0010*/ 	.word	0x00000000
	.align		4
        /*0014*/ 	.word	0xfffffffd
	.align		4
        /*0018*/ 	.word	0x00000000
	.align		4
        /*001c*/ 	.word	0xfffffffc


//--------------------- .nv.constant4             --------------------------
	.section	.nv.constant4,"a",@progbits
	.align	8
	.align		8
.nv.constant4:
        /*0000*/ 	.dword	_$_str
	.align		8
        /*0008*/ 	.dword	_$_str_$_2


//--------------------- .text.triton_poi_fused_cat_70 --------------------------
	.section	.text.triton_poi_fused_cat_70,"ax",@progbits
	.align	128
        .global         triton_poi_fused_cat_70
        .type           triton_poi_fused_cat_70,@function
        .size           triton_poi_fused_cat_70,(.L_x_1 - triton_poi_fused_cat_70)
        .other          triton_poi_fused_cat_70,@"STO_CUDA_ENTRY STV_DEFAULT"
triton_poi_fused_cat_70:
.text.triton_poi_fused_cat_70:
[----:B------:R-:W0:Y:S01]  /*0000*/  LDC R1, c[0x0][0x28] ;  /* 0x00000a00ff017b82 */ /* 0x000e220000000800 */
[----:B------:R-:W1:Y:S07]  /*0010*/  S2R R0, SR_TID.X ;  /* 0x0000000000007919 */ /* 0x000e6e0000002100 */
[----:B------:R-:W2:Y:S01]  /*0020*/  LDC.64 R8, c[0x0][0x220] ;  /* 0x00008800ff087b82 */ /* 0x000ea20000000a00 */
[----:B------:R-:W-:Y:S01]  /*0030*/  IMAD.MOV.U32 R4, RZ, RZ, RZ ;  /* 0x000000ffff047224 */ /* 0x000fe200078e00ff */
[----:B------:R-:W-:Y:S01]  /*0040*/  ULDC.64 UR4, c[0x0][0x208] ;  /* 0x0000820000047ab9 */ /* 0x000fe20000000a00 */
[----:B------:R-:W3:Y:S05]  /*0050*/  S2R R3, SR_CTAID.X ;  /* 0x0000000000037919 */ /* 0x000eea0000002500 */
[----:B------:R-:W4:Y:S08]  /*0060*/  LDC.64 R14, c[0x0][0x210] ;  /* 0x00008400ff0e7b82 */ /* 0x000f300000000a00 */
[----:B------:R-:W5:Y:S08]  /*0070*/  LDC.64 R16, c[0x0][0x218] ;  /* 0x00008600ff107b82 */ /* 0x000f700000000a00 */
[----:B------:R-:W4:Y:S01]  /*0080*/  LDC.64 R6, c[0x0][0x228] ;  /* 0x00008a00ff067b82 */ /* 0x000f220000000a00 */
[----:B-1----:R-:W-:-:S05]  /*0090*/  LOP3.LUT R0, R0, 0x7f, RZ, 0xc0, !PT ;  /* 0x0000007f00007812 */ /* 0x002fca00078ec0ff */
[----:B---3--:R-:W-:-:S05]  /*00a0*/  IMAD R0, R3, 0x80, R0 ;  /* 0x0000008003007824 */ /* 0x008fca00078e0200 */
[----:B------:R-:W-:-:S04]  /*00b0*/  SHF.R.S32.HI R3, RZ, 0x1f, R0 ;  /* 0x0000001fff037819 */ /* 0x000fc80000011400 */
[----:B------:R-:W-:Y:S02]  /*00c0*/  LEA.HI R10, R3, R0, RZ, 0x8 ;  /* 0x00000000030a7211 */ /* 0x000fe400078f40ff */
[----:B------:R-:W1:Y:S02]  /*00d0*/  LDC.64 R2, c[0x0][0x230] ;  /* 0x00008c00ff027b82 */ /* 0x000e640000000a00 */
[----:B------:R-:W-:-:S05]  /*00e0*/  LOP3.LUT R5, R10, 0xffffff00, RZ, 0xc0, !PT ;  /* 0xffffff000a057812 */ /* 0x000fca00078ec0ff */
[----:B------:R-:W-:-:S04]  /*00f0*/  IMAD.IADD R5, R0, 0x1, -R5 ;  /* 0x0000000100057824 */ /* 0x000fc800078e0a05 */
[C---:B--2---:R-:W-:Y:S01]  /*0100*/  IMAD.WIDE R8, R5.reuse, 0x4, R8 ;  /* 0x0000000405087825 */ /* 0x044fe200078e0208 */
[----:B------:R-:W-:-:S04]  /*0110*/  ISETP.GE.AND P2, PT, R5, 0x80, PT ;  /* 0x000000800500780c */ /* 0x000fc80003f46270 */
[----:B------:R-:W-:-:S13]  /*0120*/  ISETP.LT.AND P3, PT, R0, 0x400, !P2 ;  /* 0x000004000000780c */ /* 0x000fda0005761270 */
[----:B------:R2:W3:Y:S01]  /*0130*/  @P3 LDG.E.EL R4, desc[UR4][R8.64] ;  /* 0x0000000408043981 */ /* 0x0004e2000c2e1900 */
[----:B------:R-:W-:Y:S01]  /*0140*/  SHF.R.S32.HI R10, RZ, 0x8, R10 ;  /* 0x00000008ff0a7819 */ /* 0x000fe2000001140a */
[----:B-----5:R-:W-:-:S04]  /*0150*/  IMAD.WIDE R16, R5, 0x4, R16 ;  /* 0x0000000405107825 */ /* 0x020fc800078e0210 */
[----:B------:R-:W-:Y:S01]  /*0160*/  IMAD R19, R10, 0x80, R5 ;  /* 0x000000800a137824 */ /* 0x000fe200078e0205 */
[----:B------:R-:W-:Y:S01]  /*0170*/  CS2R R10, SRZ ;  /* 0x00000000000a7805 */ /* 0x000fe2000001ff00 */
[----:B--2---:R-:W2:Y:S02]  /*0180*/  LDC.64 R8, c[0x0][0x238] ;  /* 0x00008e00ff087b82 */ /* 0x004ea40000000a00 */
[----:B----4-:R-:W-:-:S03]  /*0190*/  IMAD.WIDE R14, R19, 0x4, R14 ;  /* 0x00000004130e7825 */ /* 0x010fc600078e020e */
[----:B------:R-:W4:Y:S01]  /*01a0*/  @P3 LDG.E.EL R10, desc[UR4][R16.64] ;  /* 0x00000004100a3981 */ /* 0x000f22000c2e1900 */
[----:B------:R-:W-:-:S03]  /*01b0*/  CS2R R12, SRZ ;  /* 0x00000000000c7805 */ /* 0x000fc6000001ff00 */
[----:B------:R5:W4:Y:S01]  /*01c0*/  @P3 LDG.E.EL R11, desc[UR4][R14.64] ;  /* 0x000000040e0b3981 */ /* 0x000b22000c2e1900 */
[----:B0-----:R-:W-:Y:S01]  /*01d0*/  IMAD.WIDE R6, R5, 0x4, R6 ;  /* 0x0000000405067825 */ /* 0x001fe200078e0206 */
[----:B------:R-:W-:-:S03]  /*01e0*/  ISETP.GE.AND P0, PT, R0, 0x400, PT ;  /* 0x000004000000780c */ /* 0x000fc60003f06270 */
[C---:B-1----:R-:W-:Y:S01]  /*01f0*/  IMAD.WIDE R2, R5.reuse, 0x4, R2 ;  /* 0x0000000405027825 */ /* 0x042fe200078e0202 */
[----:B------:R-:W4:Y:S01]  /*0200*/  @P3 LDG.E.EL R12, desc[UR4][R6.64] ;  /* 0x00000004060c3981 */ /* 0x000f22000c2e1900 */
[----:B------:R-:W-:-:S03]  /*0210*/  ISETP.GT.AND P1, PT, R5, 0x7f, !P0 ;  /* 0x0000007f0500780c */ /* 0x000fc60004724270 */
[----:B------:R0:W4:Y:S01]  /*0220*/  @P3 LDG.E.EL R13, desc[UR4][R2.64] ;  /* 0x00000004020d3981 */ /* 0x000122000c2e1900 */
[----:B-----5:R-:W-:Y:S02]  /*0230*/  IMAD.MOV.U32 R14, RZ, RZ, RZ ;  /* 0x000000ffff0e7224 */ /* 0x020fe400078e00ff */
[----:B--2---:R-:W-:Y:S01]  /*0240*/  IMAD.WIDE R8, R19, 0x4, R8 ;  /* 0x0000000413087825 */ /* 0x004fe200078e0208 */
[----:B0-----:R-:W0:Y:S06]  /*0250*/  LDC.64 R2, c[0x0][0x240] ;  /* 0x00009000ff027b82 */ /* 0x001e2c0000000a00 */
[----:B------:R-:W2:Y:S01]  /*0260*/  @P1 LDG.E.EL R14, desc[UR4][R8.64+-0x200] ;  /* 0xfffe0004080e1981 */ /* 0x000ea2000c2e1900 */
[----:B------:R-:W-:-:S02]  /*0270*/  IMAD.MOV.U32 R6, RZ, RZ, 0x3e800000 ;  /* 0x3e800000ff067424 */ /* 0x000fc400078e00ff */
[----:B0-----:R-:W-:Y:S01]  /*0280*/  IMAD.WIDE R2, R0, 0x4, R2 ;  /* 0x0000000400027825 */ /* 0x001fe200078e0202 */
[----:B---3--:R-:W-:-:S05]  /*0290*/  SEL R4, R4, RZ, P3 ;  /* 0x000000ff04047207 */ /* 0x008fca0001800000 */
[----:B------:R-:W-:-:S04]  /*02a0*/  FADD R4, R4, 9.9999997473787516356e-06 ;  /* 0x3727c5ac04047421 */ /* 0x000fc80000000000 */
[----:B------:R-:W0:Y:S02]  /*02b0*/  MUFU.SQRT R5, R4 ;  /* 0x0000000400057308 */ /* 0x000e240000002000 */
[C---:B0-----:R-:W-:Y:S02]  /*02c0*/  FSETP.GT.AND P4, PT, R5.reuse, 8.50705917302346158658e+37, PT ;  /* 0x7e8000000500780b */ /* 0x041fe40003f84000 */
[----:B------:R-:W-:-:S11]  /*02d0*/  FSETP.GEU.AND P5, PT, R5, 1.175494350822287508e-38, PT ;  /* 0x008000000500780b */ /* 0x000fd60003fae000 */
[----:B------:R-:W-:-:S04]  /*02e0*/  @P4 FMUL R5, R5, 0.25 ;  /* 0x3e80000005054820 */ /* 0x000fc80000400000 */
[----:B------:R-:W-:-:S06]  /*02f0*/  @!P5 FMUL R5, R5, 16777216 ;  /* 0x4b8000000505d820 */ /* 0x000fcc0000400000 */
[----:B------:R-:W0:Y:S01]  /*0300*/  MUFU.RCP R5, R5 ;  /* 0x0000000500057308 */ /* 0x000e220000001000 */
[----:B------:R-:W-:Y:S02]  /*0310*/  FSEL R6, R6, 1, P4 ;  /* 0x3f80000006067808 */ /* 0x000fe40002000000 */
[----:B----4-:R-:W-:Y:S02]  /*0320*/  SEL R11, R11, RZ, P3 ;  /* 0x000000ff0b0b7207 */ /* 0x010fe40001800000 */
[----:B------:R-:W-:Y:S01]  /*0330*/  SEL R10, R10, RZ, P3 ;  /* 0x000000ff0a0a7207 */ /* 0x000fe20001800000 */
[----:B------:R-:W-:Y:S01]  /*0340*/  @!P5 FMUL R6, R6, 16777216 ;  /* 0x4b8000000606d820 */ /* 0x000fe20000400000 */
[----:B------:R-:W-:-:S03]  /*0350*/  SEL R12, R12, RZ, P3 ;  /* 0x000000ff0c0c7207 */ /* 0x000fc60001800000 */
[----:B------:R-:W-:Y:S01]  /*0360*/  FADD R4, R11, -R10 ;  /* 0x8000000a0b047221 */ /* 0x000fe20000000000 */
[----:B------:R-:W-:Y:S01]  /*0370*/  SEL R13, R13, RZ, P3 ;  /* 0x000000ff0d0d7207 */ /* 0x000fe20001800000 */
[----:B0-----:R-:W-:-:S04]  /*0380*/  FMUL R7, R5, R6 ;  /* 0x0000000605077220 */ /* 0x001fc80000400000 */
[----:B------:R-:W-:-:S04]  /*0390*/  FMUL R4, R4, R7 ;  /* 0x0000000704047220 */ /* 0x000fc80000400000 */
[----:B------:R-:W-:-:S05]  /*03a0*/  FFMA R13, R4, R12, R13 ;  /* 0x0000000c040d7223 */ /* 0x000fca000000000d */
[----:B------:R-:W-:-:S04]  /*03b0*/  FSETP.GEU.AND P3, PT, R13, RZ, PT ;  /* 0x000000ff0d00720b */ /* 0x000fc80003f6e000 */
[----:B------:R-:W-:Y:S02]  /*03c0*/  FSEL R13, R13, RZ, P3 ;  /* 0x000000ff0d0d7208 */ /* 0x000fe40001800000 */
[----:B--2---:R-:W-:Y:S01]  /*03d0*/  @P2 SEL R13, R14, RZ, P1 ;  /* 0x000000ff0e0d2207 */ /* 0x004fe20000800000 */
[----:B------:R-:W-:Y:S06]  /*03e0*/  @P0 EXIT ;  /* 0x000000000000094d */ /* 0x000fec0003800000 */
[----:B------:R-:W-:Y:S01]  /*03f0*/  STG.E desc[UR4][R2.64], R13 ;  /* 0x0000000d02007986 */ /* 0x000fe2000c101904 */
[----:B------:R-:W-:Y:S05]  /*0400*/  EXIT ;  /* 0x000000000000794d */ /* 0x000fea0003800000 */
.L_x_0:
[----:B------:R-:W-:-:S00]  /*0410*/  BRA `(.L_x_0) ;  /* 0xfffffffc00fc7947 */ /* 0x000fc0000383ffff */
[----:B------:R-:W-:-:S00]  /*0420*/  NOP ;  /* 0x0000000000007918 */ /* 0x000fc00000000000 */
        /* <DEDUP_REMOVED lines=13> */
.L_x_1:


//--------------------- .nv.global.init           --------------------------
	.section	.nv.global.init,"aw",@progbits
.nv.global.init:
	.type		_$_str,@object
	.size		_$_str,(_$_str_$_2 - _$_str)
_$_str:
        /*0000*/ 	.byte	0x5f, 0x5f, 0x43, 0x55, 0x44, 0x41, 0x5f, 0x46, 0x54, 0x5a, 0x00
	.type		_$_str_$_2,@object
	.size		_$_str_$_2,(.L_1 - _$_str_$_2)
_$_str_$_2:
        /*000b*/ 	.byte	0x5f, 0x5f, 0x43, 0x55, 0x44, 0x41, 0x5f, 0x50, 0x52, 0x45, 0x43, 0x5f, 0x53, 0x51, 0x52, 0x54
        /*001b*/ 	.byte	0x00
.L_1:


//--------------------- .nv.constant0.triton_poi_fused_cat_70 --------------------------
	.section	.nv.constant0.triton_poi_fused_cat_70,"a",@progbits
	.sectionflags	@""
	.align	4
.nv.constant0.triton_poi_fused_cat_70:
	.zero		588
